//
// Generated by NVIDIA NVVM Compiler
//
// Compiler Build ID: CL-36424714
// Cuda compilation tools, release 13.0, V13.0.88
// Based on NVVM 20.0.0
//

.version 9.0
.target sm_100
.address_size 64

	// .globl	_Z3funPi
.extern .func  (.param .b32 func_retval0) vprintf
(
	.param .b64 vprintf_param_0,
	.param .b64 vprintf_param_1
)
;
.global .align 1 .b8 $str[4] = {37, 100, 10};

.visible .entry _Z3funPi(
	.param .u64 .ptr .align 1 _Z3funPi_param_0
)
{
	.local .align 8 .b8 	__local_depot0[8];
	.reg .b64 	%SP;
	.reg .b64 	%SPL;
	.reg .b32 	%r<4>;
	.reg .b64 	%rd<5>;

	mov.u64 	%SPL, __local_depot0;
	cvta.local.u64 	%SP, %SPL;
	add.u64 	%rd1, %SP, 0;
	add.u64 	%rd2, %SPL, 0;
	mov.b32 	%r1, 0;
	st.local.u32 	[%rd2], %r1;
	mov.u64 	%rd3, $str;
	cvta.global.u64 	%rd4, %rd3;
	{ // callseq 0, 0
	.param .b64 param0;
	st.param.b64 	[param0], %rd4;
	.param .b64 param1;
	st.param.b64 	[param1], %rd1;
	.param .b32 retval0;
	call.uni (retval0), 
	vprintf, 
	(
	param0, 
	param1
	);
	ld.param.b32 	%r2, [retval0];
	} // callseq 0
	ret;

}


// ===== COMPILED SASS (sm_100) =====

	.target	sm_100

	.elftype	@"ET_EXEC"


//--------------------- .note.nv.tkinfo           --------------------------
	.section	.note.nv.tkinfo,"",@"SHT_NOTE"
	.sectionflags	@"SHF_NOTE_NV_TKINFO"
	.tkinfo
        /*0018*/ 	.word	0x00000002
        /*0030*/ 	.string	""
        /*0030*/ 	.string	"ptxas"
        /*0030*/ 	.string	"Cuda compilation tools, release 13.0, V13.0.88"
        /*0030*/ 	.string	"Build cuda_13.0.r13.0/compiler.36424714_0"
        /*0030*/ 	.string	"-arch sm_100 -m 64 "



//--------------------- .note.nv.cuinfo           --------------------------
	.section	.note.nv.cuinfo,"",@"SHT_NOTE"
	.sectionflags	@"SHF_NOTE_NV_CUINFO"
        /*0018*/ 	.short	0x0002
        /*001a*/ 	.short	0x0064
        /*001c*/ 	.short	0x0082
	.zero		2


//--------------------- .nv.info                  --------------------------
	.section	.nv.info,"",@"SHT_CUDA_INFO"
	.align	4


	//----- nvinfo : EIATTR_REGCOUNT
	.align		4
        /*0000*/ 	.byte	0x04, 0x2f
        /*0002*/ 	.short	(.L_2 - .L_1)
	.align		4
.L_1:
        /*0004*/ 	.word	index@(_Z3funPi)
        /*0008*/ 	.word	0x00000018


	//----- nvinfo : EIATTR_FRAME_SIZE
	.align		4
.L_2:
        /*000c*/ 	.byte	0x04, 0x11
        /*000e*/ 	.short	(.L_4 - .L_3)
	.align		4
.L_3:
        /*0010*/ 	.word	index@(_Z3funPi)
        /*0014*/ 	.word	0x00000008


	//----- nvinfo : EIATTR_MIN_STACK_SIZE
	.align		4
.L_4:
        /*0018*/ 	.byte	0x04, 0x12
        /*001a*/ 	.short	(.L_6 - .L_5)
	.align		4
.L_5:
        /*001c*/ 	.word	index@(_Z3funPi)
        /*0020*/ 	.word	0x00000008
.L_6:


//--------------------- .nv.compat                --------------------------
	.section	.nv.compat,"",@"SHT_CUDA_COMPAT_INFO"
	.align	4
        /*0000*/ 	.byte	0x02, 0x09, 0x00, 0x00, 0x02, 0x02, 0x01, 0x00, 0x02, 0x05, 0x05, 0x00, 0x03, 0x07, 0x01, 0x01
        /*0010*/ 	.byte	0x02, 0x03, 0x00, 0x00, 0x02, 0x06, 0x01, 0x00, 0x04, 0x0b, 0x08, 0x00, 0x09, 0x00, 0x00, 0x00
        /*0020*/ 	.byte	0x00, 0x00, 0x00, 0x00


//--------------------- .nv.info._Z3funPi         --------------------------
	.section	.nv.info._Z3funPi,"",@"SHT_CUDA_INFO"
	.sectionflags	@""
	.align	4


	//----- nvinfo : EIATTR_CUDA_API_VERSION
	.align		4
        /*0000*/ 	.byte	0x04, 0x37
        /*0002*/ 	.short	(.L_8 - .L_7)
.L_7:
        /*0004*/ 	.word	0x00000082


	//----- nvinfo : EIATTR_KPARAM_INFO
	.align		4
.L_8:
        /*0008*/ 	.byte	0x04, 0x17
        /*000a*/ 	.short	(.L_10 - .L_9)
.L_9:
        /*000c*/ 	.word	0x00000000
        /*0010*/ 	.short	0x0000
        /*0012*/ 	.short	0x0000
        /*0014*/ 	.byte	0x00, 0xf5, 0x21, 0x00


	//----- nvinfo : EIATTR_SPARSE_MMA_MASK
	.align		4
.L_10:
        /*0018*/ 	.byte	0x03, 0x50
        /*001a*/ 	.short	0x0000


	//----- nvinfo : EIATTR_MAXREG_COUNT
	.align		4
        /*001c*/ 	.byte	0x03, 0x1b
        /*001e*/ 	.short	0x00ff


	//----- nvinfo : EIATTR_EXTERNS
	.align		4
        /*0020*/ 	.byte	0x04, 0x0f
        /*0022*/ 	.short	(.L_12 - .L_11)


	//   ....[0]....
	.align		4
.L_11:
        /*0024*/ 	.word	index@(vprintf)


	//----- nvinfo : EIATTR_MERCURY_ISA_VERSION
	.align		4
.L_12:
        /*0028*/ 	.byte	0x03, 0x5f
        /*002a*/ 	.short	0x0101


	//----- nvinfo : EIATTR_VRC_CTA_INIT_COUNT
	.align		4
        /*002c*/ 	.byte	0x02, 0x4a
	.zero		1
	.zero		1


	//----- nvinfo : EIATTR_SYSCALL_OFFSETS
	.align		4
        /*0030*/ 	.byte	0x04, 0x46
        /*0032*/ 	.short	(.L_14 - .L_13)


	//   ....[0]....
.L_13:
        /*0034*/ 	.word	0x000000d0


	//----- nvinfo : EIATTR_EXIT_INSTR_OFFSETS
	.align		4
.L_14:
        /*0038*/ 	.byte	0x04, 0x1c
        /*003a*/ 	.short	(.L_16 - .L_15)


	//   ....[0]....
.L_15:
        /*003c*/ 	.word	0x000000e0


	//----- nvinfo : EIATTR_CBANK_PARAM_SIZE
	.align		4
.L_16:
        /*0040*/ 	.byte	0x03, 0x19
        /*0042*/ 	.short	0x0008


	//----- nvinfo : EIATTR_PARAM_CBANK
	.align		4
        /*0044*/ 	.byte	0x04, 0x0a
        /*0046*/ 	.short	(.L_18 - .L_17)
	.align		4
.L_17:
        /*0048*/ 	.word	index@(.nv.constant0._Z3funPi)
        /*004c*/ 	.short	0x0380
        /*004e*/ 	.short	0x0008


	//----- nvinfo : EIATTR_SW_WAR
	.align		4
.L_18:
        /*0050*/ 	.byte	0x04, 0x36
        /*0052*/ 	.short	(.L_20 - .L_19)
.L_19:
        /*0054*/ 	.word	0x00000008
.L_20:


//--------------------- .nv.callgraph             --------------------------
	.section	.nv.callgraph,"",@"SHT_CUDA_CALLGRAPH"
	.align	4
	.sectionentsize	8
	.align		4
        /*0000*/ 	.word	0x00000000
	.align		4
        /*0004*/ 	.word	0xffffffff
	.align		4
        /*0008*/ 	.word	index@(_Z3funPi)
	.align		4
        /*000c*/ 	.word	index@(vprintf)
	.align		4
        /*0010*/ 	.word	0x00000000
	.align		4
        /*0014*/ 	.word	0xfffffffe
	.align		4
        /*0018*/ 	.word	0x00000000
	.align		4
        /*001c*/ 	.word	0xfffffffd
	.align		4
        /*0020*/ 	.word	0x00000000
	.align		4
        /*0024*/ 	.word	0xfffffffc


//--------------------- .nv.constant4             --------------------------
	.section	.nv.constant4,"a",@progbits
	.align	8
	.align		8
.nv.constant4:
        /*0000*/ 	.dword	vprintf
	.align		8
        /*0008*/ 	.dword	$str


//--------------------- .text._Z3funPi            --------------------------
	.section	.text._Z3funPi,"ax",@progbits
	.align	128
        .global         _Z3funPi
        .type           _Z3funPi,@function
        .size           _Z3funPi,(.L_x_2 - _Z3funPi)
        .other          _Z3funPi,@"STO_CUDA_ENTRY STV_DEFAULT"
_Z3funPi:
.text._Z3funPi:
[----:B------:R-:W0:Y:S02]  /*0000*/  LDC R1, c[0x0][0x37c] ;  /* 0x0000df00ff017b82 */ /* 0x000e240000000800 */
[----:B0-----:R-:W-:Y:S01]  /*0010*/  VIADD R1, R1, 0xfffffff8 ;  /* 0xfffffff801017836 */ /* 0x001fe20000000000 */
[----:B------:R-:W-:Y:S01]  /*0020*/  MOV R0, 0x0 ;  /* 0x0000000000007802 */ /* 0x000fe20000000f00 */
[----:B------:R-:W0:Y:S03]  /*0030*/  LDCU UR4, c[0x0][0x2f8] ;  /* 0x00005f00ff0477ac */ /* 0x000e260008000800 */
[----:B------:R1:W-:Y:S01]  /*0040*/  STL [R1], RZ ;  /* 0x000000ff01007387 */ /* 0x0003e20000100800 */
[----:B------:R1:W2:Y:S01]  /*0050*/  LDC.64 R2, c[0x4][R0] ;  /* 0x0100000000027b82 */ /* 0x0002a20000000a00 */
[----:B------:R-:W3:Y:S01]  /*0060*/  LDCU.64 UR6, c[0x4][0x8] ;  /* 0x01000100ff0677ac */ /* 0x000ee20008000a00 */
[----:B------:R-:W4:Y:S01]  /*0070*/  LDCU UR5, c[0x0][0x2fc] ;  /* 0x00005f80ff0577ac */ /* 0x000f220008000800 */
[----:B0-----:R-:W-:Y:S01]  /*0080*/  IADD3 R6, P0, PT, R1, UR4, RZ ;  /* 0x0000000401067c10 */ /* 0x001fe2000ff1e0ff */
[----:B---3--:R-:W-:Y:S01]  /*0090*/  IMAD.U32 R4, RZ, RZ, UR6 ;  /* 0x00000006ff047e24 */ /* 0x008fe2000f8e00ff */
[----:B------:R-:W-:-:S03]  /*00a0*/  MOV R5, UR7 ;  /* 0x0000000700057c02 */ /* 0x000fc60008000f00 */
[----:B-1--4-:R-:W-:-:S08]  /*00b0*/  IMAD.X R7, RZ, RZ, UR5, P0 ;  /* 0x00000005ff077e24 */ /* 0x012fd000080e06ff */
[----:B------:R-:W-:-:S07]  /*00c0*/  LEPC R20, `(.L_x_0) ;  /* 0x000000001014794e */ /* 0x000fce0000000000 */
[----:B--2---:R-:W-:Y:S05]  /*00d0*/  CALL.ABS.NOINC R2 ;  /* 0x0000000002007343 */ /* 0x004fea0003c00000 */
.L_x_0:
[----:B------:R-:W-:Y:S05]  /*00e0*/  EXIT ;  /* 0x000000000000794d */ /* 0x000fea0003800000 */
.L_x_1:
[----:B------:R-:W-:-:S00]  /*00f0*/  BRA `(.L_x_1) ;  /* 0xfffffffc00fc7947 */ /* 0x000fc0000383ffff */
[----:B------:R-:W-:-:S00]  /*0100*/  NOP ;  /* 0x0000000000007918 */ /* 0x000fc00000000000 */
[----:B------:R-:W-:-:S00]  /*0110*/  NOP ;  /* 0x0000000000007918 */ /* 0x000fc00000000000 */
[----:B------:R-:W-:-:S00]  /*0120*/  NOP ;  /* 0x0000000000007918 */ /* 0x000fc00000000000 */
[----:B------:R-:W-:-:S00]  /*0130*/  NOP ;  /* 0x0000000000007918 */ /* 0x000fc00000000000 */
[----:B------:R-:W-:-:S00]  /*0140*/  NOP ;  /* 0x0000000000007918 */ /* 0x000fc00000000000 */
[----:B------:R-:W-:-:S00]  /*0150*/  NOP ;  /* 0x0000000000007918 */ /* 0x000fc00000000000 */
[----:B------:R-:W-:-:S00]  /*0160*/  NOP ;  /* 0x0000000000007918 */ /* 0x000fc00000000000 */
[----:B------:R-:W-:-:S00]  /*0170*/  NOP ;  /* 0x0000000000007918 */ /* 0x000fc00000000000 */
.L_x_2:


//--------------------- .nv.global.init           --------------------------
	.section	.nv.global.init,"aw",@progbits
.nv.global.init:
	.type		$str,@object
	.size		$str,(.L_0 - $str)
$str:
        /*0000*/ 	.byte	0x25, 0x64, 0x0a, 0x00
.L_0:


//--------------------- .nv.shared.reserved.0     --------------------------
	.section	.nv.shared.reserved.0,"aw",@nobits
	.weak		__nv_reservedSMEM_offset_0_alias
	.size		__nv_reservedSMEM_offset_0_alias, 0, 64
	.other		__nv_reservedSMEM_offset_0_alias,@"STO_CUDA_RESERVED_SHARED STV_DEFAULT"
__nv_reservedSMEM_offset_0_alias:
	.zero		0
	.zero		64


//--------------------- .nv.constant0._Z3funPi    --------------------------
	.section	.nv.constant0._Z3funPi,"a",@progbits
	.sectionflags	@""
	.align	4
.nv.constant0._Z3funPi:
	.zero		904


//--------------------- SYMBOLS --------------------------

	.type		.nv.reservedSmem.offset0,@object
	.size		.nv.reservedSmem.offset0,0x4
	.type		vprintf,@function
